//
// Generated by NVIDIA NVVM Compiler
//
// Compiler Build ID: CL-36424714
// Cuda compilation tools, release 13.0, V13.0.88
// Based on NVVM 20.0.0
//

.version 9.0
.target sm_100
.address_size 64

	// .globl	_Z9vectorAddPiS_S_
.const .align 4 .u32 factor;

.visible .entry _Z9vectorAddPiS_S_(
	.param .u64 .ptr .align 1 _Z9vectorAddPiS_S__param_0,
	.param .u64 .ptr .align 1 _Z9vectorAddPiS_S__param_1,
	.param .u64 .ptr .align 1 _Z9vectorAddPiS_S__param_2
)
{
	.reg .b32 	%r<10>;
	.reg .b64 	%rd<11>;

	ld.param.u64 	%rd1, [_Z9vectorAddPiS_S__param_0];
	ld.param.u64 	%rd2, [_Z9vectorAddPiS_S__param_1];
	ld.param.u64 	%rd3, [_Z9vectorAddPiS_S__param_2];
	cvta.to.global.u64 	%rd4, %rd3;
	cvta.to.global.u64 	%rd5, %rd2;
	cvta.to.global.u64 	%rd6, %rd1;
	mov.u32 	%r1, %ctaid.x;
	mov.u32 	%r2, %ntid.x;
	mov.u32 	%r3, %tid.x;
	mad.lo.s32 	%r4, %r1, %r2, %r3;
	ld.const.u32 	%r5, [factor];
	mul.wide.s32 	%rd7, %r4, 4;
	add.s64 	%rd8, %rd6, %rd7;
	ld.global.u32 	%r6, [%rd8];
	add.s64 	%rd9, %rd5, %rd7;
	ld.global.u32 	%r7, [%rd9];
	add.s32 	%r8, %r7, %r6;
	mul.lo.s32 	%r9, %r8, %r5;
	add.s64 	%rd10, %rd4, %rd7;
	st.global.u32 	[%rd10], %r9;
	ret;

}
	// .globl	_Z9matrixAddPPiS0_S0_
.visible .entry _Z9matrixAddPPiS0_S0_(
	.param .u64 .ptr .align 1 _Z9matrixAddPPiS0_S0__param_0,
	.param .u64 .ptr .align 1 _Z9matrixAddPPiS0_S0__param_1,
	.param .u64 .ptr .align 1 _Z9matrixAddPPiS0_S0__param_2
)
{
	.reg .b32 	%r<12>;
	.reg .b64 	%rd<21>;

	ld.param.u64 	%rd1, [_Z9matrixAddPPiS0_S0__param_0];
	ld.param.u64 	%rd2, [_Z9matrixAddPPiS0_S0__param_1];
	ld.param.u64 	%rd3, [_Z9matrixAddPPiS0_S0__param_2];
	cvta.to.global.u64 	%rd4, %rd3;
	cvta.to.global.u64 	%rd5, %rd2;
	cvta.to.global.u64 	%rd6, %rd1;
	mov.u32 	%r1, %ctaid.x;
	mov.u32 	%r2, %ntid.x;
	mov.u32 	%r3, %tid.x;
	mad.lo.s32 	%r4, %r1, %r2, %r3;
	mov.u32 	%r5, %ctaid.y;
	mov.u32 	%r6, %ntid.y;
	mov.u32 	%r7, %tid.y;
	mad.lo.s32 	%r8, %r5, %r6, %r7;
	mul.wide.s32 	%rd7, %r4, 8;
	add.s64 	%rd8, %rd6, %rd7;
	ld.global.u64 	%rd9, [%rd8];
	cvta.to.global.u64 	%rd10, %rd9;
	mul.wide.u32 	%rd11, %r8, 4;
	add.s64 	%rd12, %rd10, %rd11;
	ld.global.u32 	%r9, [%rd12];
	add.s64 	%rd13, %rd5, %rd7;
	ld.global.u64 	%rd14, [%rd13];
	cvta.to.global.u64 	%rd15, %rd14;
	add.s64 	%rd16, %rd15, %rd11;
	ld.global.u32 	%r10, [%rd16];
	add.s32 	%r11, %r10, %r9;
	add.s64 	%rd17, %rd4, %rd7;
	ld.global.u64 	%rd18, [%rd17];
	cvta.to.global.u64 	%rd19, %rd18;
	add.s64 	%rd20, %rd19, %rd11;
	st.global.u32 	[%rd20], %r11;
	ret;

}


// ===== COMPILED SASS (sm_100) =====

	.target	sm_100

	.elftype	@"ET_EXEC"


//--------------------- .note.nv.tkinfo           --------------------------
	.section	.note.nv.tkinfo,"",@"SHT_NOTE"
	.sectionflags	@"SHF_NOTE_NV_TKINFO"
	.tkinfo
        /*0018*/ 	.word	0x00000002
        /*0030*/ 	.string	""
        /*0030*/ 	.string	"ptxas"
        /*0030*/ 	.string	"Cuda compilation tools, release 13.0, V13.0.88"
        /*0030*/ 	.string	"Build cuda_13.0.r13.0/compiler.36424714_0"
        /*0030*/ 	.string	"-arch sm_100 -m 64 "



//--------------------- .note.nv.cuinfo           --------------------------
	.section	.note.nv.cuinfo,"",@"SHT_NOTE"
	.sectionflags	@"SHF_NOTE_NV_CUINFO"
        /*0018*/ 	.short	0x0002
        /*001a*/ 	.short	0x0064
        /*001c*/ 	.short	0x0082
	.zero		2


//--------------------- .nv.info                  --------------------------
	.section	.nv.info,"",@"SHT_CUDA_INFO"
	.align	4


	//----- nvinfo : EIATTR_REGCOUNT
	.align		4
        /*0000*/ 	.byte	0x04, 0x2f
        /*0002*/ 	.short	(.L_2 - .L_1)
	.align		4
.L_1:
        /*0004*/ 	.word	index@(_Z9vectorAddPiS_S_)
        /*0008*/ 	.word	0x0000000c


	//----- nvinfo : EIATTR_FRAME_SIZE
	.align		4
.L_2:
        /*000c*/ 	.byte	0x04, 0x11
        /*000e*/ 	.short	(.L_4 - .L_3)
	.align		4
.L_3:
        /*0010*/ 	.word	index@(_Z9vectorAddPiS_S_)
        /*0014*/ 	.word	0x00000000


	//----- nvinfo : EIATTR_REGCOUNT
	.align		4
.L_4:
        /*0018*/ 	.byte	0x04, 0x2f
        /*001a*/ 	.short	(.L_6 - .L_5)
	.align		4
.L_5:
        /*001c*/ 	.word	index@(_Z9matrixAddPPiS0_S0_)
        /*0020*/ 	.word	0x00000010


	//----- nvinfo : EIATTR_FRAME_SIZE
	.align		4
.L_6:
        /*0024*/ 	.byte	0x04, 0x11
        /*0026*/ 	.short	(.L_8 - .L_7)
	.align		4
.L_7:
        /*0028*/ 	.word	index@(_Z9matrixAddPPiS0_S0_)
        /*002c*/ 	.word	0x00000000


	//----- nvinfo : EIATTR_MIN_STACK_SIZE
	.align		4
.L_8:
        /*0030*/ 	.byte	0x04, 0x12
        /*0032*/ 	.short	(.L_10 - .L_9)
	.align		4
.L_9:
        /*0034*/ 	.word	index@(_Z9matrixAddPPiS0_S0_)
        /*0038*/ 	.word	0x00000000


	//----- nvinfo : EIATTR_MIN_STACK_SIZE
	.align		4
.L_10:
        /*003c*/ 	.byte	0x04, 0x12
        /*003e*/ 	.short	(.L_12 - .L_11)
	.align		4
.L_11:
        /*0040*/ 	.word	index@(_Z9vectorAddPiS_S_)
        /*0044*/ 	.word	0x00000000
.L_12:


//--------------------- .nv.compat                --------------------------
	.section	.nv.compat,"",@"SHT_CUDA_COMPAT_INFO"
	.align	4
        /*0000*/ 	.byte	0x02, 0x09, 0x00, 0x00, 0x02, 0x02, 0x01, 0x00, 0x02, 0x05, 0x05, 0x00, 0x03, 0x07, 0x01, 0x01
        /*0010*/ 	.byte	0x02, 0x03, 0x00, 0x00, 0x02, 0x06, 0x01, 0x00, 0x04, 0x0b, 0x08, 0x00, 0x09, 0x00, 0x00, 0x00
        /*0020*/ 	.byte	0x00, 0x00, 0x00, 0x00


//--------------------- .nv.info._Z9matrixAddPPiS0_S0_ --------------------------
	.section	.nv.info._Z9matrixAddPPiS0_S0_,"",@"SHT_CUDA_INFO"
	.sectionflags	@""
	.align	4


	//----- nvinfo : EIATTR_CUDA_API_VERSION
	.align		4
        /*0000*/ 	.byte	0x04, 0x37
        /*0002*/ 	.short	(.L_14 - .L_13)
.L_13:
        /*0004*/ 	.word	0x00000082


	//----- nvinfo : EIATTR_KPARAM_INFO
	.align		4
.L_14:
        /*0008*/ 	.byte	0x04, 0x17
        /*000a*/ 	.short	(.L_16 - .L_15)
.L_15:
        /*000c*/ 	.word	0x00000000
        /*0010*/ 	.short	0x0002
        /*0012*/ 	.short	0x0010
        /*0014*/ 	.byte	0x00, 0xf5, 0x21, 0x00


	//----- nvinfo : EIATTR_KPARAM_INFO
	.align		4
.L_16:
        /*0018*/ 	.byte	0x04, 0x17
        /*001a*/ 	.short	(.L_18 - .L_17)
.L_17:
        /*001c*/ 	.word	0x00000000
        /*0020*/ 	.short	0x0001
        /*0022*/ 	.short	0x0008
        /*0024*/ 	.byte	0x00, 0xf5, 0x21, 0x00


	//----- nvinfo : EIATTR_KPARAM_INFO
	.align		4
.L_18:
        /*0028*/ 	.byte	0x04, 0x17
        /*002a*/ 	.short	(.L_20 - .L_19)
.L_19:
        /*002c*/ 	.word	0x00000000
        /*0030*/ 	.short	0x0000
        /*0032*/ 	.short	0x0000
        /*0034*/ 	.byte	0x00, 0xf5, 0x21, 0x00


	//----- nvinfo : EIATTR_SPARSE_MMA_MASK
	.align		4
.L_20:
        /*0038*/ 	.byte	0x03, 0x50
        /*003a*/ 	.short	0x0000


	//----- nvinfo : EIATTR_MAXREG_COUNT
	.align		4
        /*003c*/ 	.byte	0x03, 0x1b
        /*003e*/ 	.short	0x00ff


	//----- nvinfo : EIATTR_MERCURY_ISA_VERSION
	.align		4
        /*0040*/ 	.byte	0x03, 0x5f
        /*0042*/ 	.short	0x0101


	//----- nvinfo : EIATTR_VRC_CTA_INIT_COUNT
	.align		4
        /*0044*/ 	.byte	0x02, 0x4a
	.zero		1
	.zero		1


	//----- nvinfo : EIATTR_EXIT_INSTR_OFFSETS
	.align		4
        /*0048*/ 	.byte	0x04, 0x1c
        /*004a*/ 	.short	(.L_22 - .L_21)


	//   ....[0]....
.L_21:
        /*004c*/ 	.word	0x000001a0


	//----- nvinfo : EIATTR_CBANK_PARAM_SIZE
	.align		4
.L_22:
        /*0050*/ 	.byte	0x03, 0x19
        /*0052*/ 	.short	0x0018


	//----- nvinfo : EIATTR_PARAM_CBANK
	.align		4
        /*0054*/ 	.byte	0x04, 0x0a
        /*0056*/ 	.short	(.L_24 - .L_23)
	.align		4
.L_23:
        /*0058*/ 	.word	index@(.nv.constant0._Z9matrixAddPPiS0_S0_)
        /*005c*/ 	.short	0x0380
        /*005e*/ 	.short	0x0018


	//----- nvinfo : EIATTR_SW_WAR
	.align		4
.L_24:
        /*0060*/ 	.byte	0x04, 0x36
        /*0062*/ 	.short	(.L_26 - .L_25)
.L_25:
        /*0064*/ 	.word	0x00000008
.L_26:


//--------------------- .nv.info._Z9vectorAddPiS_S_ --------------------------
	.section	.nv.info._Z9vectorAddPiS_S_,"",@"SHT_CUDA_INFO"
	.sectionflags	@""
	.align	4


	//----- nvinfo : EIATTR_CUDA_API_VERSION
	.align		4
        /*0000*/ 	.byte	0x04, 0x37
        /*0002*/ 	.short	(.L_28 - .L_27)
.L_27:
        /*0004*/ 	.word	0x00000082


	//----- nvinfo : EIATTR_KPARAM_INFO
	.align		4
.L_28:
        /*0008*/ 	.byte	0x04, 0x17
        /*000a*/ 	.short	(.L_30 - .L_29)
.L_29:
        /*000c*/ 	.word	0x00000000
        /*0010*/ 	.short	0x0002
        /*0012*/ 	.short	0x0010
        /*0014*/ 	.byte	0x00, 0xf5, 0x21, 0x00


	//----- nvinfo : EIATTR_KPARAM_INFO
	.align		4
.L_30:
        /*0018*/ 	.byte	0x04, 0x17
        /*001a*/ 	.short	(.L_32 - .L_31)
.L_31:
        /*001c*/ 	.word	0x00000000
        /*0020*/ 	.short	0x0001
        /*0022*/ 	.short	0x0008
        /*0024*/ 	.byte	0x00, 0xf5, 0x21, 0x00


	//----- nvinfo : EIATTR_KPARAM_INFO
	.align		4
.L_32:
        /*0028*/ 	.byte	0x04, 0x17
        /*002a*/ 	.short	(.L_34 - .L_33)
.L_33:
        /*002c*/ 	.word	0x00000000
        /*0030*/ 	.short	0x0000
        /*0032*/ 	.short	0x0000
        /*0034*/ 	.byte	0x00, 0xf5, 0x21, 0x00


	//----- nvinfo : EIATTR_SPARSE_MMA_MASK
	.align		4
.L_34:
        /*0038*/ 	.byte	0x03, 0x50
        /*003a*/ 	.short	0x0000


	//----- nvinfo : EIATTR_MAXREG_COUNT
	.align		4
        /*003c*/ 	.byte	0x03, 0x1b
        /*003e*/ 	.short	0x00ff


	//----- nvinfo : EIATTR_MERCURY_ISA_VERSION
	.align		4
        /*0040*/ 	.byte	0x03, 0x5f
        /*0042*/ 	.short	0x0101


	//----- nvinfo : EIATTR_VRC_CTA_INIT_COUNT
	.align		4
        /*0044*/ 	.byte	0x02, 0x4a
	.zero		1
	.zero		1


	//----- nvinfo : EIATTR_EXIT_INSTR_OFFSETS
	.align		4
        /*0048*/ 	.byte	0x04, 0x1c
        /*004a*/ 	.short	(.L_36 - .L_35)


	//   ....[0]....
.L_35:
        /*004c*/ 	.word	0x00000120


	//----- nvinfo : EIATTR_CBANK_PARAM_SIZE
	.align		4
.L_36:
        /*0050*/ 	.byte	0x03, 0x19
        /*0052*/ 	.short	0x0018


	//----- nvinfo : EIATTR_PARAM_CBANK
	.align		4
        /*0054*/ 	.byte	0x04, 0x0a
        /*0056*/ 	.short	(.L_38 - .L_37)
	.align		4
.L_37:
        /*0058*/ 	.word	index@(.nv.constant0._Z9vectorAddPiS_S_)
        /*005c*/ 	.short	0x0380
        /*005e*/ 	.short	0x0018


	//----- nvinfo : EIATTR_SW_WAR
	.align		4
.L_38:
        /*0060*/ 	.byte	0x04, 0x36
        /*0062*/ 	.short	(.L_40 - .L_39)
.L_39:
        /*0064*/ 	.word	0x00000008
.L_40:


//--------------------- .nv.callgraph             --------------------------
	.section	.nv.callgraph,"",@"SHT_CUDA_CALLGRAPH"
	.align	4
	.sectionentsize	8
	.align		4
        /*0000*/ 	.word	0x00000000
	.align		4
        /*0004*/ 	.word	0xffffffff
	.align		4
        /*0008*/ 	.word	0x00000000
	.align		4
        /*000c*/ 	.word	0xfffffffe
	.align		4
        /*0010*/ 	.word	0x00000000
	.align		4
        /*0014*/ 	.word	0xfffffffd
	.align		4
        /*0018*/ 	.word	0x00000000
	.align		4
        /*001c*/ 	.word	0xfffffffc


//--------------------- .nv.constant3             --------------------------
	.section	.nv.constant3,"a",@progbits
	.align	4
.nv.constant3:
	.type		factor,@object
	.size		factor,(.L_0 - factor)
factor:
	.zero		4
.L_0:


//--------------------- .text._Z9matrixAddPPiS0_S0_ --------------------------
	.section	.text._Z9matrixAddPPiS0_S0_,"ax",@progbits
	.align	128
        .global         _Z9matrixAddPPiS0_S0_
        .type           _Z9matrixAddPPiS0_S0_,@function
        .size           _Z9matrixAddPPiS0_S0_,(.L_x_2 - _Z9matrixAddPPiS0_S0_)
        .other          _Z9matrixAddPPiS0_S0_,@"STO_CUDA_ENTRY STV_DEFAULT"
_Z9matrixAddPPiS0_S0_:
.text._Z9matrixAddPPiS0_S0_:
[----:B------:R-:W-:Y:S01]  /*0000*/  LDC R1, c[0x0][0x37c] ;  /* 0x0000df00ff017b82 */ /* 0x000fe20000000800 */
[----:B------:R-:W0:Y:S07]  /*0010*/  S2R R0, SR_TID.X ;  /* 0x0000000000007919 */ /* 0x000e2e0000002100 */
[----:B------:R-:W0:Y:S01]  /*0020*/  S2UR UR6, SR_CTAID.X ;  /* 0x00000000000679c3 */ /* 0x000e220000002500 */
[----:B------:R-:W1:Y:S07]  /*0030*/  LDCU.64 UR4, c[0x0][0x358] ;  /* 0x00006b00ff0477ac */ /* 0x000e6e0008000a00 */
[----:B------:R-:W0:Y:S08]  /*0040*/  LDC R5, c[0x0][0x360] ;  /* 0x0000d800ff057b82 */ /* 0x000e300000000800 */
[----:B------:R-:W2:Y:S08]  /*0050*/  LDC.64 R2, c[0x0][0x380] ;  /* 0x0000e000ff027b82 */ /* 0x000eb00000000a00 */
[----:B------:R-:W3:Y:S01]  /*0060*/  LDC.64 R6, c[0x0][0x388] ;  /* 0x0000e200ff067b82 */ /* 0x000ee20000000a00 */
[----:B0-----:R-:W-:-:S07]  /*0070*/  IMAD R5, R5, UR6, R0 ;  /* 0x0000000605057c24 */ /* 0x001fce000f8e0200 */
[----:B------:R-:W0:Y:S01]  /*0080*/  LDC.64 R10, c[0x0][0x390] ;  /* 0x0000e400ff0a7b82 */ /* 0x000e220000000a00 */
[----:B--2---:R-:W-:-:S06]  /*0090*/  IMAD.WIDE R2, R5, 0x8, R2 ;  /* 0x0000000805027825 */ /* 0x004fcc00078e0202 */
[----:B-1----:R-:W2:Y:S01]  /*00a0*/  LDG.E.64 R2, desc[UR4][R2.64] ;  /* 0x0000000402027981 */ /* 0x002ea2000c1e1b00 */
[----:B---3--:R-:W-:-:S06]  /*00b0*/  IMAD.WIDE R6, R5, 0x8, R6 ;  /* 0x0000000805067825 */ /* 0x008fcc00078e0206 */
[----:B------:R-:W3:Y:S01]  /*00c0*/  LDG.E.64 R6, desc[UR4][R6.64] ;  /* 0x0000000406067981 */ /* 0x000ee2000c1e1b00 */
[----:B------:R-:W1:Y:S01]  /*00d0*/  S2R R0, SR_TID.Y ;  /* 0x0000000000007919 */ /* 0x000e620000002200 */
[----:B------:R-:W1:Y:S08]  /*00e0*/  S2UR UR6, SR_CTAID.Y ;  /* 0x00000000000679c3 */ /* 0x000e700000002600 */
[----:B------:R-:W1:Y:S01]  /*00f0*/  LDC R13, c[0x0][0x364] ;  /* 0x0000d900ff0d7b82 */ /* 0x000e620000000800 */
[----:B0-----:R-:W-:-:S06]  /*0100*/  IMAD.WIDE R10, R5, 0x8, R10 ;  /* 0x00000008050a7825 */ /* 0x001fcc00078e020a */
[----:B------:R-:W4:Y:S01]  /*0110*/  LDG.E.64 R10, desc[UR4][R10.64] ;  /* 0x000000040a0a7981 */ /* 0x000f22000c1e1b00 */
[----:B-1----:R-:W-:-:S04]  /*0120*/  IMAD R13, R13, UR6, R0 ;  /* 0x000000060d0d7c24 */ /* 0x002fc8000f8e0200 */
[----:B--2---:R-:W-:-:S06]  /*0130*/  IMAD.WIDE.U32 R4, R13, 0x4, R2 ;  /* 0x000000040d047825 */ /* 0x004fcc00078e0002 */
[----:B------:R-:W2:Y:S01]  /*0140*/  LDG.E R4, desc[UR4][R4.64] ;  /* 0x0000000404047981 */ /* 0x000ea2000c1e1900 */
[----:B---3--:R-:W-:-:S06]  /*0150*/  IMAD.WIDE.U32 R8, R13, 0x4, R6 ;  /* 0x000000040d087825 */ /* 0x008fcc00078e0006 */
[----:B------:R-:W2:Y:S01]  /*0160*/  LDG.E R9, desc[UR4][R8.64] ;  /* 0x0000000408097981 */ /* 0x000ea2000c1e1900 */
[----:B----4-:R-:W-:Y:S01]  /*0170*/  IMAD.WIDE.U32 R2, R13, 0x4, R10 ;  /* 0x000000040d027825 */ /* 0x010fe200078e000a */
[----:B--2---:R-:W-:-:S05]  /*0180*/  IADD3 R7, PT, PT, R4, R9, RZ ;  /* 0x0000000904077210 */ /* 0x004fca0007ffe0ff */
[----:B------:R-:W-:Y:S01]  /*0190*/  STG.E desc[UR4][R2.64], R7 ;  /* 0x0000000702007986 */ /* 0x000fe2000c101904 */
[----:B------:R-:W-:Y:S05]  /*01a0*/  EXIT ;  /* 0x000000000000794d */ /* 0x000fea0003800000 */
.L_x_0:
[----:B------:R-:W-:-:S00]  /*01b0*/  BRA `(.L_x_0) ;  /* 0xfffffffc00fc7947 */ /* 0x000fc0000383ffff */
[----:B------:R-:W-:-:S00]  /*01c0*/  NOP ;  /* 0x0000000000007918 */ /* 0x000fc00000000000 */
        /* <DEDUP_REMOVED lines=11> */
.L_x_2:


//--------------------- .text._Z9vectorAddPiS_S_  --------------------------
	.section	.text._Z9vectorAddPiS_S_,"ax",@progbits
	.align	128
        .global         _Z9vectorAddPiS_S_
        .type           _Z9vectorAddPiS_S_,@function
        .size           _Z9vectorAddPiS_S_,(.L_x_3 - _Z9vectorAddPiS_S_)
        .other          _Z9vectorAddPiS_S_,@"STO_CUDA_ENTRY STV_DEFAULT"
_Z9vectorAddPiS_S_:
.text._Z9vectorAddPiS_S_:
        /* <DEDUP_REMOVED lines=9> */
[----:B------:R-:W4:Y:S01]  /*0090*/  LDCU UR6, c[0x3][URZ] ;  /* 0x00c00000ff0677ac */ /* 0x000f220008000800 */
[----:B--2---:R-:W-:-:S06]  /*00a0*/  IMAD.WIDE R2, R9, 0x4, R2 ;  /* 0x0000000409027825 */ /* 0x004fcc00078e0202 */
[----:B-1----:R-:W2:Y:S01]  /*00b0*/  LDG.E R2, desc[UR4][R2.64] ;  /* 0x0000000402027981 */ /* 0x002ea2000c1e1900 */
[----:B---3--:R-:W-:-:S06]  /*00c0*/  IMAD.WIDE R4, R9, 0x4, R4 ;  /* 0x0000000409047825 */ /* 0x008fcc00078e0204 */
[----:B------:R-:W2:Y:S01]  /*00d0*/  LDG.E R5, desc[UR4][R4.64] ;  /* 0x0000000404057981 */ /* 0x000ea2000c1e1900 */
[----:B0-----:R-:W-:Y:S01]  /*00e0*/  IMAD.WIDE R6, R9, 0x4, R6 ;  /* 0x0000000409067825 */ /* 0x001fe200078e0206 */
[----:B--2---:R-:W-:-:S05]  /*00f0*/  IADD3 R0, PT, PT, R2, R5, RZ ;  /* 0x0000000502007210 */ /* 0x004fca0007ffe0ff */
[----:B----4-:R-:W-:-:S05]  /*0100*/  IMAD R9, R0, UR6, RZ ;  /* 0x0000000600097c24 */ /* 0x010fca000f8e02ff */
[----:B------:R-:W-:Y:S01]  /*0110*/  STG.E desc[UR4][R6.64], R9 ;  /* 0x0000000906007986 */ /* 0x000fe2000c101904 */
[----:B------:R-:W-:Y:S05]  /*0120*/  EXIT ;  /* 0x000000000000794d */ /* 0x000fea0003800000 */
.L_x_1:
        /* <DEDUP_REMOVED lines=13> */
.L_x_3:


//--------------------- .nv.shared.reserved.0     --------------------------
	.section	.nv.shared.reserved.0,"aw",@nobits
	.weak		__nv_reservedSMEM_offset_0_alias
	.size		__nv_reservedSMEM_offset_0_alias, 0, 64
	.other		__nv_reservedSMEM_offset_0_alias,@"STO_CUDA_RESERVED_SHARED STV_DEFAULT"
__nv_reservedSMEM_offset_0_alias:
	.zero		0
	.zero		64


//--------------------- .nv.constant0._Z9matrixAddPPiS0_S0_ --------------------------
	.section	.nv.constant0._Z9matrixAddPPiS0_S0_,"a",@progbits
	.sectionflags	@""
	.align	4
.nv.constant0._Z9matrixAddPPiS0_S0_:
	.zero		920


//--------------------- .nv.constant0._Z9vectorAddPiS_S_ --------------------------
	.section	.nv.constant0._Z9vectorAddPiS_S_,"a",@progbits
	.sectionflags	@""
	.align	4
.nv.constant0._Z9vectorAddPiS_S_:
	.zero		920


//--------------------- SYMBOLS --------------------------

	.type		.nv.reservedSmem.offset0,@object
	.size		.nv.reservedSmem.offset0,0x4
